	.headerflags	@"EF_CUDA_TEXMODE_UNIFIED EF_CUDA_64BIT_ADDRESS EF_CUDA_ACCELERATORS EF_CUDA_SM90 EF_CUDA_VIRTUAL_SM(EF_CUDA_SM90)"
	.elftype	@"ET_EXEC"


//--------------------- .nv.info                  --------------------------
	.section	.nv.info,"",@"SHT_CUDA_INFO"
	.align	4


	//----- nvinfo : EIATTR_REGCOUNT
	.align		4
        /*0000*/ 	.byte	0x04, 0x2f
        /*0002*/ 	.short	(.L_3 - .L_2)
	.align		4
.L_2:
        /*0004*/ 	.word	index@(triton_poi_fused__native_batch_norm_legit_no_training_relu_39)
        /*0008*/ 	.word	0x00000011


	//----- nvinfo : EIATTR_MIN_STACK_SIZE
	.align		4
.L_3:
        /*000c*/ 	.byte	0x04, 0x12
        /*000e*/ 	.short	(.L_5 - .L_4)
	.align		4
.L_4:
        /*0010*/ 	.word	index@(triton_poi_fused__native_batch_norm_legit_no_training_relu_39)
        /*0014*/ 	.word	0x00000000


	//----- nvinfo : EIATTR_FRAME_SIZE
	.align		4
.L_5:
        /*0018*/ 	.byte	0x04, 0x11
        /*001a*/ 	.short	(.L_7 - .L_6)
	.align		4
.L_6:
        /*001c*/ 	.word	index@(triton_poi_fused__native_batch_norm_legit_no_training_relu_39)
        /*0020*/ 	.word	0x00000000


	//----- nvinfo : EIATTR_MIN_STACK_SIZE
	.align		4
.L_7:
        /*0024*/ 	.byte	0x04, 0x12
        /*0026*/ 	.short	(.L_9 - .L_8)
	.align		4
.L_8:
        /*0028*/ 	.word	index@(triton_poi_fused__native_batch_norm_legit_no_training_relu_39)
        /*002c*/ 	.word	0x00000000
.L_9:


//--------------------- .nv.info.triton_poi_fused__native_batch_norm_legit_no_training_relu_39 --------------------------
	.section	.nv.info.triton_poi_fused__native_batch_norm_legit_no_training_relu_39,"",@"SHT_CUDA_INFO"
	.sectionflags	@""
	.align	4


	//----- nvinfo : EIATTR_CUDA_API_VERSION
	.align		4
        /*0000*/ 	.byte	0x04, 0x37
        /*0002*/ 	.short	(.L_11 - .L_10)
.L_10:
        /*0004*/ 	.word	0x0000007c


	//----- nvinfo : EIATTR_KPARAM_INFO
	.align		4
.L_11:
        /*0008*/ 	.byte	0x04, 0x17
        /*000a*/ 	.short	(.L_13 - .L_12)
.L_12:
        /*000c*/ 	.word	0x00000000
        /*0010*/ 	.short	0x0006
        /*0012*/ 	.short	0x0030
        /*0014*/ 	.byte	0x00, 0xf0, 0x11, 0x00


	//----- nvinfo : EIATTR_KPARAM_INFO
	.align		4
.L_13:
        /*0018*/ 	.byte	0x04, 0x17
        /*001a*/ 	.short	(.L_15 - .L_14)
.L_14:
        /*001c*/ 	.word	0x00000000
        /*0020*/ 	.short	0x0005
        /*0022*/ 	.short	0x0028
        /*0024*/ 	.byte	0x00, 0xf4, 0x21, 0x00


	//----- nvinfo : EIATTR_KPARAM_INFO
	.align		4
.L_15:
        /*0028*/ 	.byte	0x04, 0x17
        /*002a*/ 	.short	(.L_17 - .L_16)
.L_16:
        /*002c*/ 	.word	0x00000000
        /*0030*/ 	.short	0x0004
        /*0032*/ 	.short	0x0020
        /*0034*/ 	.byte	0x00, 0xf4, 0x21, 0x00


	//----- nvinfo : EIATTR_KPARAM_INFO
	.align		4
.L_17:
        /*0038*/ 	.byte	0x04, 0x17
        /*003a*/ 	.short	(.L_19 - .L_18)
.L_18:
        /*003c*/ 	.word	0x00000000
        /*0040*/ 	.short	0x0003
        /*0042*/ 	.short	0x0018
        /*0044*/ 	.byte	0x00, 0xf4, 0x21, 0x00


	//----- nvinfo : EIATTR_KPARAM_INFO
	.align		4
.L_19:
        /*0048*/ 	.byte	0x04, 0x17
        /*004a*/ 	.short	(.L_21 - .L_20)
.L_20:
        /*004c*/ 	.word	0x00000000
        /*0050*/ 	.short	0x0002
        /*0052*/ 	.short	0x0010
        /*0054*/ 	.byte	0x00, 0xf4, 0x21, 0x00


	//----- nvinfo : EIATTR_KPARAM_INFO
	.align		4
.L_21:
        /*0058*/ 	.byte	0x04, 0x17
        /*005a*/ 	.short	(.L_23 - .L_22)
.L_22:
        /*005c*/ 	.word	0x00000000
        /*0060*/ 	.short	0x0001
        /*0062*/ 	.short	0x0008
        /*0064*/ 	.byte	0x00, 0xf4, 0x21, 0x00


	//----- nvinfo : EIATTR_KPARAM_INFO
	.align		4
.L_23:
        /*0068*/ 	.byte	0x04, 0x17
        /*006a*/ 	.short	(.L_25 - .L_24)
.L_24:
        /*006c*/ 	.word	0x00000000
        /*0070*/ 	.short	0x0000
        /*0072*/ 	.short	0x0000
        /*0074*/ 	.byte	0x00, 0xf4, 0x21, 0x00


	//----- nvinfo : EIATTR_SPARSE_MMA_MASK
	.align		4
.L_25:
        /*0078*/ 	.byte	0x03, 0x50
        /*007a*/ 	.short	0x0000


	//----- nvinfo : EIATTR_MAXREG_COUNT
	.align		4
        /*007c*/ 	.byte	0x03, 0x1b
        /*007e*/ 	.short	0x00ff


	//----- nvinfo : EIATTR_EXIT_INSTR_OFFSETS
	.align		4
        /*0080*/ 	.byte	0x04, 0x1c
        /*0082*/ 	.short	(.L_27 - .L_26)


	//   ....[0]....
.L_26:
        /*0084*/ 	.word	0x00000350


	//----- nvinfo : EIATTR_REQNTID
	.align		4
.L_27:
        /*0088*/ 	.byte	0x04, 0x10
        /*008a*/ 	.short	(.L_29 - .L_28)
.L_28:
        /*008c*/ 	.word	0x00000100
        /*0090*/ 	.word	0x00000001
        /*0094*/ 	.word	0x00000001


	//----- nvinfo : EIATTR_CBANK_PARAM_SIZE
	.align		4
.L_29:
        /*0098*/ 	.byte	0x03, 0x19
        /*009a*/ 	.short	0x0034


	//----- nvinfo : EIATTR_PARAM_CBANK
	.align		4
        /*009c*/ 	.byte	0x04, 0x0a
        /*009e*/ 	.short	(.L_31 - .L_30)
	.align		4
.L_30:
        /*00a0*/ 	.word	index@(.nv.constant0.triton_poi_fused__native_batch_norm_legit_no_training_relu_39)
        /*00a4*/ 	.short	0x0210
        /*00a6*/ 	.short	0x0034


	//----- nvinfo : EIATTR_SW_WAR
	.align		4
.L_31:
        /*00a8*/ 	.byte	0x04, 0x36
        /*00aa*/ 	.short	(.L_33 - .L_32)
.L_32:
        /*00ac*/ 	.word	0x00000008
.L_33:


//--------------------- .nv.callgraph             --------------------------
	.section	.nv.callgraph,"",@"SHT_CUDA_CALLGRAPH"
	.align	4
	.sectionentsize	8
	.align		4
        /*0000*/ 	.word	0x00000000
	.align		4
        /*0004*/ 	.word	0xffffffff
	.align		4
        /*0008*/ 	.word	0x00000000
	.align		4
        /*000c*/ 	.word	0xfffffffe
	.align		4
        /*0010*/ 	.word	0x00000000
	.align		4
        /*0014*/ 	.word	0xfffffffd
	.align		4
        /*0018*/ 	.word	0x00000000
	.align		4
        /*001c*/ 	.word	0xfffffffc


//--------------------- .nv.constant4             --------------------------
	.section	.nv.constant4,"a",@progbits
	.align	8
	.align		8
.nv.constant4:
        /*0000*/ 	.dword	_$_str
	.align		8
        /*0008*/ 	.dword	_$_str_$_2


//--------------------- .text.triton_poi_fused__native_batch_norm_legit_no_training_relu_39 --------------------------
	.section	.text.triton_poi_fused__native_batch_norm_legit_no_training_relu_39,"ax",@progbits
	.align	128
        .global         triton_poi_fused__native_batch_norm_legit_no_training_relu_39
        .type           triton_poi_fused__native_batch_norm_legit_no_training_relu_39,@function
        .size           triton_poi_fused__native_batch_norm_legit_no_training_relu_39,(.L_x_1 - triton_poi_fused__native_batch_norm_legit_no_training_relu_39)
        .other          triton_poi_fused__native_batch_norm_legit_no_training_relu_39,@"STO_CUDA_ENTRY STV_DEFAULT"
triton_poi_fused__native_batch_norm_legit_no_training_relu_39:
.text.triton_poi_fused__native_batch_norm_legit_no_training_relu_39:
[----:B------:R-:W-:Y:S01]  /*0000*/  LDC R1, c[0x0][0x28] ;  /* 0x00000a00ff017b82 */ /* 0x000fe20000000800 */
[----:B------:R-:W1:Y:S07]  /*0010*/  S2R R0, SR_TID.X ;  /* 0x0000000000007919 */ /* 0x000e6e0000002100 */
[----:B------:R-:W2:Y:S01]  /*0020*/  LDC.64 R6, c[0x0][0x220] ;  /* 0x00008800ff067b82 */ /* 0x000ea20000000a00 */
[----:B------:R-:W-:Y:S01]  /*0030*/  ULDC.64 UR4, c[0x0][0x208] ;  /* 0x0000820000047ab9 */ /* 0x000fe20000000a00 */
[----:B------:R-:W3:Y:S06]  /*0040*/  S2R R5, SR_CTAID.X ;  /* 0x0000000000057919 */ /* 0x000eec0000002500 */
[----:B------:R-:W4:Y:S08]  /*0050*/  LDC.64 R8, c[0x0][0x228] ;  /* 0x00008a00ff087b82 */ /* 0x000f300000000a00 */
[----:B------:R-:W5:Y:S01]  /*0060*/  LDC.64 R10, c[0x0][0x230] ;  /* 0x00008c00ff0a7b82 */ /* 0x000f620000000a00 */
[----:B-1----:R-:W-:-:S02]  /*0070*/  SHF.L.U32 R0, R0, 0x1, RZ ;  /* 0x0000000100007819 */ /* 0x002fc400000006ff */
[----:B---3--:R-:W-:Y:S02]  /*0080*/  SHF.R.S32.HI R3, RZ, 0x16, R5 ;  /* 0x00000016ff037819 */ /* 0x008fe40000011405 */
[----:B------:R-:W-:Y:S02]  /*0090*/  LOP3.LUT R0, R0, 0x1fe, RZ, 0xc0, !PT ;  /* 0x000001fe00007812 */ /* 0x000fe400078ec0ff */
[----:B------:R-:W-:Y:S02]  /*00a0*/  SGXT R3, R3, 0x1 ;  /* 0x000000010303781a */ /* 0x000fe40000000200 */
[----:B------:R-:W-:Y:S02]  /*00b0*/  LEA R0, R5, R0, 0x9 ;  /* 0x0000000005007211 */ /* 0x000fe400078e48ff */
[----:B------:R-:W1:Y:S02]  /*00c0*/  LDC.64 R4, c[0x0][0x218] ;  /* 0x00008600ff047b82 */ /* 0x000e640000000a00 */
[----:B------:R-:W-:-:S04]  /*00d0*/  LEA.HI R3, R3, R0, RZ, 0xa ;  /* 0x0000000003037211 */ /* 0x000fc800078f50ff */
[----:B------:R-:W-:-:S04]  /*00e0*/  SHF.R.S32.HI R3, RZ, 0xa, R3 ;  /* 0x0000000aff037819 */ /* 0x000fc80000011403 */
[----:B------:R-:W-:-:S04]  /*00f0*/  LEA.HI R2, R3, R3, RZ, 0x8 ;  /* 0x0000000303027211 */ /* 0x000fc800078f40ff */
[----:B------:R-:W-:-:S04]  /*0100*/  LOP3.LUT R2, R2, 0xffffff00, RZ, 0xc0, !PT ;  /* 0xffffff0002027812 */ /* 0x000fc800078ec0ff */
[----:B------:R-:W-:Y:S02]  /*0110*/  IADD3 R13, R3, -R2, RZ ;  /* 0x80000002030d7210 */ /* 0x000fe40007ffe0ff */
[----:B------:R-:W3:Y:S03]  /*0120*/  LDC.64 R2, c[0x0][0x210] ;  /* 0x00008400ff027b82 */ /* 0x000ee60000000a00 */
[----:B--2---:R-:W-:-:S06]  /*0130*/  IMAD.WIDE R6, R13, 0x4, R6 ;  /* 0x000000040d067825 */ /* 0x004fcc00078e0206 */
[----:B------:R-:W2:Y:S01]  /*0140*/  LDG.E.EL R6, desc[UR4][R6.64] ;  /* 0x0000000406067981 */ /* 0x000ea2000c2e1900 */
[----:B-1----:R-:W-:-:S05]  /*0150*/  IMAD.WIDE R4, R13, 0x4, R4 ;  /* 0x000000040d047825 */ /* 0x002fca00078e0204 */
[----:B------:R1:W2:Y:S01]  /*0160*/  LDG.E.EL R12, desc[UR4][R4.64] ;  /* 0x00000004040c7981 */ /* 0x0002a2000c2e1900 */
[----:B---3--:R-:W-:Y:S01]  /*0170*/  IMAD.WIDE R2, R0, 0x4, R2 ;  /* 0x0000000400027825 */ /* 0x008fe200078e0202 */
[----:B------:R-:W-:Y:S01]  /*0180*/  HFMA2.MMA R14, -RZ, RZ, 1.625, 0 ;  /* 0x3e800000ff0e7435 */ /* 0x000fe200000001ff */
[----:B-1----:R-:W1:Y:S04]  /*0190*/  LDC.64 R4, c[0x0][0x238] ;  /* 0x00008e00ff047b82 */ /* 0x002e680000000a00 */
[----:B------:R-:W3:Y:S01]  /*01a0*/  LDG.E.64 R2, desc[UR4][R2.64] ;  /* 0x0000000402027981 */ /* 0x000ee2000c1e1b00 */
[----:B----4-:R-:W-:-:S04]  /*01b0*/  IMAD.WIDE R8, R13, 0x4, R8 ;  /* 0x000000040d087825 */ /* 0x010fc800078e0208 */
[----:B-----5:R-:W-:Y:S02]  /*01c0*/  IMAD.WIDE R10, R13, 0x4, R10 ;  /* 0x000000040d0a7825 */ /* 0x020fe400078e020a */
[----:B------:R-:W4:Y:S04]  /*01d0*/  LDG.E.EL R8, desc[UR4][R8.64] ;  /* 0x0000000408087981 */ /* 0x000f28000c2e1900 */
[----:B------:R-:W4:Y:S01]  /*01e0*/  LDG.E.EL R11, desc[UR4][R10.64] ;  /* 0x000000040a0b7981 */ /* 0x000f22000c2e1900 */
[----:B-1----:R-:W-:-:S04]  /*01f0*/  IMAD.WIDE R4, R0, 0x4, R4 ;  /* 0x0000000400047825 */ /* 0x002fc800078e0204 */
[----:B--2---:R-:W-:-:S04]  /*0200*/  FADD R6, R6, 9.9999997473787516356e-06 ;  /* 0x3727c5ac06067421 */ /* 0x004fc80000000000 */
[----:B------:R-:W1:Y:S02]  /*0210*/  MUFU.SQRT R7, R6 ;  /* 0x0000000600077308 */ /* 0x000e640000002000 */
[C---:B-1----:R-:W-:Y:S02]  /*0220*/  FSETP.GT.AND P0, PT, R7.reuse, 8.50705917302346158658e+37, PT ;  /* 0x7e8000000700780b */ /* 0x042fe40003f04000 */
[----:B------:R-:W-:-:S11]  /*0230*/  FSETP.GEU.AND P1, PT, R7, 1.175494350822287508e-38, PT ;  /* 0x008000000700780b */ /* 0x000fd60003f2e000 */
[----:B------:R-:W-:-:S04]  /*0240*/  @P0 FMUL R7, R7, 0.25 ;  /* 0x3e80000007070820 */ /* 0x000fc80000400000 */
[----:B------:R-:W-:-:S06]  /*0250*/  @!P1 FMUL R7, R7, 16777216 ;  /* 0x4b80000007079820 */ /* 0x000fcc0000400000 */
[----:B------:R-:W1:Y:S01]  /*0260*/  MUFU.RCP R7, R7 ;  /* 0x0000000700077308 */ /* 0x000e620000001000 */
[----:B------:R-:W-:Y:S01]  /*0270*/  FSEL R14, R14, 1, P0 ;  /* 0x3f8000000e0e7808 */ /* 0x000fe20000000000 */
[----:B---3--:R-:W-:-:S04]  /*0280*/  FADD R2, R2, -R12 ;  /* 0x8000000c02027221 */ /* 0x008fc80000000000 */
[----:B------:R-:W-:Y:S01]  /*0290*/  @!P1 FMUL R14, R14, 16777216 ;  /* 0x4b8000000e0e9820 */ /* 0x000fe20000400000 */
[----:B------:R-:W-:-:S03]  /*02a0*/  FADD R3, R3, -R12 ;  /* 0x8000000c03037221 */ /* 0x000fc60000000000 */
[----:B-1----:R-:W-:-:S04]  /*02b0*/  FMUL R14, R7, R14 ;  /* 0x0000000e070e7220 */ /* 0x002fc80000400000 */
[-C--:B------:R-:W-:Y:S01]  /*02c0*/  FMUL R2, R2, R14.reuse ;  /* 0x0000000e02027220 */ /* 0x080fe20000400000 */
[----:B------:R-:W-:-:S03]  /*02d0*/  FMUL R14, R3, R14 ;  /* 0x0000000e030e7220 */ /* 0x000fc60000400000 */
[C-C-:B----4-:R-:W-:Y:S01]  /*02e0*/  FFMA R2, R8.reuse, R2, R11.reuse ;  /* 0x0000000208027223 */ /* 0x150fe2000000000b */
[----:B------:R-:W-:-:S04]  /*02f0*/  FFMA R14, R8, R14, R11 ;  /* 0x0000000e080e7223 */ /* 0x000fc8000000000b */
[----:B------:R-:W-:Y:S02]  /*0300*/  FSETP.GEU.AND P0, PT, R2, RZ, PT ;  /* 0x000000ff0200720b */ /* 0x000fe40003f0e000 */
[----:B------:R-:W-:Y:S02]  /*0310*/  FSETP.GEU.AND P1, PT, R14, RZ, PT ;  /* 0x000000ff0e00720b */ /* 0x000fe40003f2e000 */
[----:B------:R-:W-:Y:S02]  /*0320*/  FSEL R2, R2, RZ, P0 ;  /* 0x000000ff02027208 */ /* 0x000fe40000000000 */
[----:B------:R-:W-:-:S05]  /*0330*/  FSEL R3, R14, RZ, P1 ;  /* 0x000000ff0e037208 */ /* 0x000fca0000800000 */
[----:B------:R-:W-:Y:S01]  /*0340*/  STG.E.64 desc[UR4][R4.64], R2 ;  /* 0x0000000204007986 */ /* 0x000fe2000c101b04 */
[----:B------:R-:W-:Y:S05]  /*0350*/  EXIT ;  /* 0x000000000000794d */ /* 0x000fea0003800000 */
.L_x_0:
[----:B------:R-:W-:-:S00]  /*0360*/  BRA `(.L_x_0) ;  /* 0xfffffffc00fc7947 */ /* 0x000fc0000383ffff */
[----:B------:R-:W-:-:S00]  /*0370*/  NOP ;  /* 0x0000000000007918 */ /* 0x000fc00000000000 */
        /* <DEDUP_REMOVED lines=8> */
.L_x_1:


//--------------------- .nv.global.init           --------------------------
	.section	.nv.global.init,"aw",@progbits
.nv.global.init:
	.type		_$_str,@object
	.size		_$_str,(_$_str_$_2 - _$_str)
_$_str:
        /*0000*/ 	.byte	0x5f, 0x5f, 0x43, 0x55, 0x44, 0x41, 0x5f, 0x46, 0x54, 0x5a, 0x00
	.type		_$_str_$_2,@object
	.size		_$_str_$_2,(.L_1 - _$_str_$_2)
_$_str_$_2:
        /*000b*/ 	.byte	0x5f, 0x5f, 0x43, 0x55, 0x44, 0x41, 0x5f, 0x50, 0x52, 0x45, 0x43, 0x5f, 0x53, 0x51, 0x52, 0x54
        /*001b*/ 	.byte	0x00
.L_1:


//--------------------- .nv.constant0.triton_poi_fused__native_batch_norm_legit_no_training_relu_39 --------------------------
	.section	.nv.constant0.triton_poi_fused__native_batch_norm_legit_no_training_relu_39,"a",@progbits
	.sectionflags	@""
	.align	4
.nv.constant0.triton_poi_fused__native_batch_norm_legit_no_training_relu_39:
	.zero		580
